//
// Generated by NVIDIA NVVM Compiler
//
// Compiler Build ID: CL-36424714
// Cuda compilation tools, release 13.0, V13.0.88
// Based on NVVM 20.0.0
//

.version 9.0
.target sm_100
.address_size 64

	// .globl	_Z12gpu_timestepP8Particlef

.visible .entry _Z12gpu_timestepP8Particlef(
	.param .u64 .ptr .align 1 _Z12gpu_timestepP8Particlef_param_0,
	.param .f32 _Z12gpu_timestepP8Particlef_param_1
)
{
	.reg .pred 	%p<2>;
	.reg .b32 	%r<5>;
	.reg .b32 	%f<11>;
	.reg .b64 	%rd<5>;

	ld.param.u64 	%rd1, [_Z12gpu_timestepP8Particlef_param_0];
	ld.param.f32 	%f1, [_Z12gpu_timestepP8Particlef_param_1];
	mov.u32 	%r2, %ctaid.x;
	mov.u32 	%r3, %ntid.x;
	mov.u32 	%r4, %tid.x;
	mad.lo.s32 	%r1, %r2, %r3, %r4;
	setp.gt.u32 	%p1, %r1, 99999;
	@%p1 bra 	$L__BB0_2;
	cvta.to.global.u64 	%rd2, %rd1;
	mul.wide.u32 	%rd3, %r1, 24;
	add.s64 	%rd4, %rd2, %rd3;
	ld.global.f32 	%f2, [%rd4+12];
	ld.global.f32 	%f3, [%rd4];
	fma.rn.f32 	%f4, %f1, %f2, %f3;
	st.global.f32 	[%rd4], %f4;
	ld.global.f32 	%f5, [%rd4+16];
	ld.global.f32 	%f6, [%rd4+4];
	fma.rn.f32 	%f7, %f1, %f5, %f6;
	st.global.f32 	[%rd4+4], %f7;
	ld.global.f32 	%f8, [%rd4+20];
	ld.global.f32 	%f9, [%rd4+8];
	fma.rn.f32 	%f10, %f1, %f8, %f9;
	st.global.f32 	[%rd4+8], %f10;
$L__BB0_2:
	ret;

}


// ===== COMPILED SASS (sm_100) =====

	.target	sm_100

	.elftype	@"ET_EXEC"


//--------------------- .note.nv.tkinfo           --------------------------
	.section	.note.nv.tkinfo,"",@"SHT_NOTE"
	.sectionflags	@"SHF_NOTE_NV_TKINFO"
	.tkinfo
        /*0018*/ 	.word	0x00000002
        /*0030*/ 	.string	""
        /*0030*/ 	.string	"ptxas"
        /*0030*/ 	.string	"Cuda compilation tools, release 13.0, V13.0.88"
        /*0030*/ 	.string	"Build cuda_13.0.r13.0/compiler.36424714_0"
        /*0030*/ 	.string	"-arch sm_100 -m 64 "



//--------------------- .note.nv.cuinfo           --------------------------
	.section	.note.nv.cuinfo,"",@"SHT_NOTE"
	.sectionflags	@"SHF_NOTE_NV_CUINFO"
        /*0018*/ 	.short	0x0002
        /*001a*/ 	.short	0x0064
        /*001c*/ 	.short	0x0082
	.zero		2


//--------------------- .nv.info                  --------------------------
	.section	.nv.info,"",@"SHT_CUDA_INFO"
	.align	4


	//----- nvinfo : EIATTR_REGCOUNT
	.align		4
        /*0000*/ 	.byte	0x04, 0x2f
        /*0002*/ 	.short	(.L_1 - .L_0)
	.align		4
.L_0:
        /*0004*/ 	.word	index@(_Z12gpu_timestepP8Particlef)
        /*0008*/ 	.word	0x0000000c


	//----- nvinfo : EIATTR_FRAME_SIZE
	.align		4
.L_1:
        /*000c*/ 	.byte	0x04, 0x11
        /*000e*/ 	.short	(.L_3 - .L_2)
	.align		4
.L_2:
        /*0010*/ 	.word	index@(_Z12gpu_timestepP8Particlef)
        /*0014*/ 	.word	0x00000000


	//----- nvinfo : EIATTR_MIN_STACK_SIZE
	.align		4
.L_3:
        /*0018*/ 	.byte	0x04, 0x12
        /*001a*/ 	.short	(.L_5 - .L_4)
	.align		4
.L_4:
        /*001c*/ 	.word	index@(_Z12gpu_timestepP8Particlef)
        /*0020*/ 	.word	0x00000000
.L_5:


//--------------------- .nv.compat                --------------------------
	.section	.nv.compat,"",@"SHT_CUDA_COMPAT_INFO"
	.align	4
        /*0000*/ 	.byte	0x02, 0x09, 0x00, 0x00, 0x02, 0x02, 0x01, 0x00, 0x02, 0x05, 0x05, 0x00, 0x03, 0x07, 0x01, 0x01
        /*0010*/ 	.byte	0x02, 0x03, 0x00, 0x00, 0x02, 0x06, 0x01, 0x00, 0x04, 0x0b, 0x08, 0x00, 0x09, 0x00, 0x00, 0x00
        /*0020*/ 	.byte	0x00, 0x00, 0x00, 0x00


//--------------------- .nv.info._Z12gpu_timestepP8Particlef --------------------------
	.section	.nv.info._Z12gpu_timestepP8Particlef,"",@"SHT_CUDA_INFO"
	.sectionflags	@""
	.align	4


	//----- nvinfo : EIATTR_CUDA_API_VERSION
	.align		4
        /*0000*/ 	.byte	0x04, 0x37
        /*0002*/ 	.short	(.L_7 - .L_6)
.L_6:
        /*0004*/ 	.word	0x00000082


	//----- nvinfo : EIATTR_KPARAM_INFO
	.align		4
.L_7:
        /*0008*/ 	.byte	0x04, 0x17
        /*000a*/ 	.short	(.L_9 - .L_8)
.L_8:
        /*000c*/ 	.word	0x00000000
        /*0010*/ 	.short	0x0001
        /*0012*/ 	.short	0x0008
        /*0014*/ 	.byte	0x00, 0xf0, 0x11, 0x00


	//----- nvinfo : EIATTR_KPARAM_INFO
	.align		4
.L_9:
        /*0018*/ 	.byte	0x04, 0x17
        /*001a*/ 	.short	(.L_11 - .L_10)
.L_10:
        /*001c*/ 	.word	0x00000000
        /*0020*/ 	.short	0x0000
        /*0022*/ 	.short	0x0000
        /*0024*/ 	.byte	0x00, 0xf5, 0x21, 0x00


	//----- nvinfo : EIATTR_SPARSE_MMA_MASK
	.align		4
.L_11:
        /*0028*/ 	.byte	0x03, 0x50
        /*002a*/ 	.short	0x0000


	//----- nvinfo : EIATTR_MAXREG_COUNT
	.align		4
        /*002c*/ 	.byte	0x03, 0x1b
        /*002e*/ 	.short	0x00ff


	//----- nvinfo : EIATTR_MERCURY_ISA_VERSION
	.align		4
        /*0030*/ 	.byte	0x03, 0x5f
        /*0032*/ 	.short	0x0101


	//----- nvinfo : EIATTR_VRC_CTA_INIT_COUNT
	.align		4
        /*0034*/ 	.byte	0x02, 0x4a
	.zero		1
	.zero		1


	//----- nvinfo : EIATTR_EXIT_INSTR_OFFSETS
	.align		4
        /*0038*/ 	.byte	0x04, 0x1c
        /*003a*/ 	.short	(.L_13 - .L_12)


	//   ....[0]....
.L_12:
        /*003c*/ 	.word	0x00000060


	//   ....[1]....
        /*0040*/ 	.word	0x00000170


	//----- nvinfo : EIATTR_CBANK_PARAM_SIZE
	.align		4
.L_13:
        /*0044*/ 	.byte	0x03, 0x19
        /*0046*/ 	.short	0x000c


	//----- nvinfo : EIATTR_PARAM_CBANK
	.align		4
        /*0048*/ 	.byte	0x04, 0x0a
        /*004a*/ 	.short	(.L_15 - .L_14)
	.align		4
.L_14:
        /*004c*/ 	.word	index@(.nv.constant0._Z12gpu_timestepP8Particlef)
        /*0050*/ 	.short	0x0380
        /*0052*/ 	.short	0x000c


	//----- nvinfo : EIATTR_SW_WAR
	.align		4
.L_15:
        /*0054*/ 	.byte	0x04, 0x36
        /*0056*/ 	.short	(.L_17 - .L_16)
.L_16:
        /*0058*/ 	.word	0x00000008
.L_17:


//--------------------- .nv.callgraph             --------------------------
	.section	.nv.callgraph,"",@"SHT_CUDA_CALLGRAPH"
	.align	4
	.sectionentsize	8
	.align		4
        /*0000*/ 	.word	0x00000000
	.align		4
        /*0004*/ 	.word	0xffffffff
	.align		4
        /*0008*/ 	.word	0x00000000
	.align		4
        /*000c*/ 	.word	0xfffffffe
	.align		4
        /*0010*/ 	.word	0x00000000
	.align		4
        /*0014*/ 	.word	0xfffffffd
	.align		4
        /*0018*/ 	.word	0x00000000
	.align		4
        /*001c*/ 	.word	0xfffffffc


//--------------------- .text._Z12gpu_timestepP8Particlef --------------------------
	.section	.text._Z12gpu_timestepP8Particlef,"ax",@progbits
	.align	128
        .global         _Z12gpu_timestepP8Particlef
        .type           _Z12gpu_timestepP8Particlef,@function
        .size           _Z12gpu_timestepP8Particlef,(.L_x_1 - _Z12gpu_timestepP8Particlef)
        .other          _Z12gpu_timestepP8Particlef,@"STO_CUDA_ENTRY STV_DEFAULT"
_Z12gpu_timestepP8Particlef:
.text._Z12gpu_timestepP8Particlef:
[----:B------:R-:W-:Y:S01]  /*0000*/  LDC R1, c[0x0][0x37c] ;  /* 0x0000df00ff017b82 */ /* 0x000fe20000000800 */
[----:B------:R-:W0:Y:S07]  /*0010*/  S2R R0, SR_TID.X ;  /* 0x0000000000007919 */ /* 0x000e2e0000002100 */
[----:B------:R-:W0:Y:S08]  /*0020*/  S2UR UR4, SR_CTAID.X ;  /* 0x00000000000479c3 */ /* 0x000e300000002500 */
[----:B------:R-:W0:Y:S02]  /*0030*/  LDC R5, c[0x0][0x360] ;  /* 0x0000d800ff057b82 */ /* 0x000e240000000800 */
[----:B0-----:R-:W-:-:S05]  /*0040*/  IMAD R5, R5, UR4, R0 ;  /* 0x0000000405057c24 */ /* 0x001fca000f8e0200 */
[----:B------:R-:W-:-:S13]  /*0050*/  ISETP.GT.U32.AND P0, PT, R5, 0x1869f, PT ;  /* 0x0001869f0500780c */ /* 0x000fda0003f04070 */
[----:B------:R-:W-:Y:S05]  /*0060*/  @P0 EXIT ;  /* 0x000000000000094d */ /* 0x000fea0003800000 */
[----:B------:R-:W0:Y:S01]  /*0070*/  LDC.64 R2, c[0x0][0x380] ;  /* 0x0000e000ff027b82 */ /* 0x000e220000000a00 */
[----:B------:R-:W1:Y:S01]  /*0080*/  LDCU.64 UR4, c[0x0][0x358] ;  /* 0x00006b00ff0477ac */ /* 0x000e620008000a00 */
[----:B------:R-:W2:Y:S01]  /*0090*/  LDCU UR6, c[0x0][0x388] ;  /* 0x00007100ff0677ac */ /* 0x000ea20008000800 */
[----:B0-----:R-:W-:-:S05]  /*00a0*/  IMAD.WIDE.U32 R2, R5, 0x18, R2 ;  /* 0x0000001805027825 */ /* 0x001fca00078e0002 */
[----:B-1----:R-:W2:Y:S04]  /*00b0*/  LDG.E R0, desc[UR4][R2.64+0xc] ;  /* 0x00000c0402007981 */ /* 0x002ea8000c1e1900 */
[----:B------:R-:W2:Y:S04]  /*00c0*/  LDG.E R5, desc[UR4][R2.64] ;  /* 0x0000000402057981 */ /* 0x000ea8000c1e1900 */
[----:B------:R-:W3:Y:S04]  /*00d0*/  LDG.E R4, desc[UR4][R2.64+0x10] ;  /* 0x0000100402047981 */ /* 0x000ee8000c1e1900 */
[----:B------:R-:W3:Y:S04]  /*00e0*/  LDG.E R7, desc[UR4][R2.64+0x4] ;  /* 0x0000040402077981 */ /* 0x000ee8000c1e1900 */
[----:B------:R-:W4:Y:S04]  /*00f0*/  LDG.E R6, desc[UR4][R2.64+0x14] ;  /* 0x0000140402067981 */ /* 0x000f28000c1e1900 */
[----:B------:R-:W4:Y:S01]  /*0100*/  LDG.E R9, desc[UR4][R2.64+0x8] ;  /* 0x0000080402097981 */ /* 0x000f22000c1e1900 */
[----:B--2---:R-:W-:-:S05]  /*0110*/  FFMA R5, R0, UR6, R5 ;  /* 0x0000000600057c23 */ /* 0x004fca0008000005 */
[----:B------:R-:W-:Y:S01]  /*0120*/  STG.E desc[UR4][R2.64], R5 ;  /* 0x0000000502007986 */ /* 0x000fe2000c101904 */
[----:B---3--:R-:W-:-:S05]  /*0130*/  FFMA R7, R4, UR6, R7 ;  /* 0x0000000604077c23 */ /* 0x008fca0008000007 */
[----:B------:R-:W-:Y:S01]  /*0140*/  STG.E desc[UR4][R2.64+0x4], R7 ;  /* 0x0000040702007986 */ /* 0x000fe2000c101904 */
[----:B----4-:R-:W-:-:S05]  /*0150*/  FFMA R9, R6, UR6, R9 ;  /* 0x0000000606097c23 */ /* 0x010fca0008000009 */
[----:B------:R-:W-:Y:S01]  /*0160*/  STG.E desc[UR4][R2.64+0x8], R9 ;  /* 0x0000080902007986 */ /* 0x000fe2000c101904 */
[----:B------:R-:W-:Y:S05]  /*0170*/  EXIT ;  /* 0x000000000000794d */ /* 0x000fea0003800000 */
.L_x_0:
[----:B------:R-:W-:-:S00]  /*0180*/  BRA `(.L_x_0) ;  /* 0xfffffffc00fc7947 */ /* 0x000fc0000383ffff */
[----:B------:R-:W-:-:S00]  /*0190*/  NOP ;  /* 0x0000000000007918 */ /* 0x000fc00000000000 */
        /* <DEDUP_REMOVED lines=14> */
.L_x_1:


//--------------------- .nv.shared.reserved.0     --------------------------
	.section	.nv.shared.reserved.0,"aw",@nobits
	.weak		__nv_reservedSMEM_offset_0_alias
	.size		__nv_reservedSMEM_offset_0_alias, 0, 64
	.other		__nv_reservedSMEM_offset_0_alias,@"STO_CUDA_RESERVED_SHARED STV_DEFAULT"
__nv_reservedSMEM_offset_0_alias:
	.zero		0
	.zero		64


//--------------------- .nv.constant0._Z12gpu_timestepP8Particlef --------------------------
	.section	.nv.constant0._Z12gpu_timestepP8Particlef,"a",@progbits
	.sectionflags	@""
	.align	4
.nv.constant0._Z12gpu_timestepP8Particlef:
	.zero		908


//--------------------- SYMBOLS --------------------------

	.type		.nv.reservedSmem.offset0,@object
	.size		.nv.reservedSmem.offset0,0x4
